//
// Generated by NVIDIA NVVM Compiler
//
// Compiler Build ID: CL-36424714
// Cuda compilation tools, release 13.0, V13.0.88
// Based on NVVM 20.0.0
//

.version 9.0
.target sm_100
.address_size 64

	// .globl	_Z24SimpleSumReductionKernelPiS_
.extern .func  (.param .b32 func_retval0) vprintf
(
	.param .b64 vprintf_param_0,
	.param .b64 vprintf_param_1
)
;
// _ZZ24SimpleSumReductionKernelPiS_E4gx_s has been demoted
.global .align 1 .b8 $str[37] = {84, 104, 114, 101, 97, 100, 32, 37, 100, 32, 119, 114, 105, 116, 101, 115, 32, 37, 100, 32, 111, 110, 32, 108, 111, 99, 97, 116, 105, 111, 110, 32, 37, 100, 32, 9};

.visible .entry _Z24SimpleSumReductionKernelPiS_(
	.param .u64 .ptr .align 1 _Z24SimpleSumReductionKernelPiS__param_0,
	.param .u64 .ptr .align 1 _Z24SimpleSumReductionKernelPiS__param_1
)
{
	.local .align 8 .b8 	__local_depot0[16];
	.reg .b64 	%SP;
	.reg .b64 	%SPL;
	.reg .pred 	%p<5>;
	.reg .b32 	%r<20>;
	.reg .b64 	%rd<12>;
	// demoted variable
	.shared .align 4 .b8 _ZZ24SimpleSumReductionKernelPiS_E4gx_s[16];
	mov.u64 	%SPL, __local_depot0;
	cvta.local.u64 	%SP, %SPL;
	ld.param.u64 	%rd3, [_Z24SimpleSumReductionKernelPiS__param_0];
	ld.param.u64 	%rd2, [_Z24SimpleSumReductionKernelPiS__param_1];
	cvta.to.global.u64 	%rd4, %rd3;
	mov.u32 	%r1, %tid.x;
	mul.wide.u32 	%rd5, %r1, 4;
	add.s64 	%rd6, %rd4, %rd5;
	ld.global.u32 	%r6, [%rd6];
	ld.global.u32 	%r7, [%rd6+16];
	add.s32 	%r8, %r7, %r6;
	shl.b32 	%r9, %r1, 2;
	mov.u32 	%r10, _ZZ24SimpleSumReductionKernelPiS_E4gx_s;
	add.s32 	%r2, %r10, %r9;
	st.shared.u32 	[%r2], %r8;
	mov.u32 	%r19, %ntid.x;
	setp.lt.u32 	%p1, %r19, 2;
	@%p1 bra 	$L__BB0_5;
	add.u64 	%rd7, %SP, 0;
	add.u64 	%rd1, %SPL, 0;
	mov.u64 	%rd8, $str;
$L__BB0_2:
	shr.u32 	%r5, %r19, 1;
	bar.sync 	0;
	setp.ge.u32 	%p2, %r1, %r5;
	@%p2 bra 	$L__BB0_4;
	shl.b32 	%r11, %r5, 2;
	add.s32 	%r12, %r2, %r11;
	ld.shared.u32 	%r13, [%r12];
	ld.shared.u32 	%r14, [%r2];
	add.s32 	%r15, %r14, %r13;
	st.shared.u32 	[%r2], %r15;
	st.local.v2.u32 	[%rd1], {%r1, %r15};
	st.local.u32 	[%rd1+8], %r1;
	cvta.global.u64 	%rd9, %rd8;
	{ // callseq 0, 0
	.param .b64 param0;
	st.param.b64 	[param0], %rd9;
	.param .b64 param1;
	st.param.b64 	[param1], %rd7;
	.param .b32 retval0;
	call.uni (retval0), 
	vprintf, 
	(
	param0, 
	param1
	);
	ld.param.b32 	%r16, [retval0];
	} // callseq 0
$L__BB0_4:
	setp.gt.u32 	%p3, %r19, 3;
	mov.u32 	%r19, %r5;
	@%p3 bra 	$L__BB0_2;
$L__BB0_5:
	setp.ne.s32 	%p4, %r1, 0;
	@%p4 bra 	$L__BB0_7;
	ld.shared.u32 	%r18, [_ZZ24SimpleSumReductionKernelPiS_E4gx_s];
	cvta.to.global.u64 	%rd11, %rd2;
	st.global.u32 	[%rd11], %r18;
$L__BB0_7:
	ret;

}


// ===== COMPILED SASS (sm_100) =====

	.target	sm_100

	.elftype	@"ET_EXEC"


//--------------------- .note.nv.tkinfo           --------------------------
	.section	.note.nv.tkinfo,"",@"SHT_NOTE"
	.sectionflags	@"SHF_NOTE_NV_TKINFO"
	.tkinfo
        /*0018*/ 	.word	0x00000002
        /*0030*/ 	.string	""
        /*0030*/ 	.string	"ptxas"
        /*0030*/ 	.string	"Cuda compilation tools, release 13.0, V13.0.88"
        /*0030*/ 	.string	"Build cuda_13.0.r13.0/compiler.36424714_0"
        /*0030*/ 	.string	"-arch sm_100 -m 64 "



//--------------------- .note.nv.cuinfo           --------------------------
	.section	.note.nv.cuinfo,"",@"SHT_NOTE"
	.sectionflags	@"SHF_NOTE_NV_CUINFO"
        /*0018*/ 	.short	0x0002
        /*001a*/ 	.short	0x0064
        /*001c*/ 	.short	0x0082
	.zero		2


//--------------------- .nv.info                  --------------------------
	.section	.nv.info,"",@"SHT_CUDA_INFO"
	.align	4


	//----- nvinfo : EIATTR_REGCOUNT
	.align		4
        /*0000*/ 	.byte	0x04, 0x2f
        /*0002*/ 	.short	(.L_2 - .L_1)
	.align		4
.L_1:
        /*0004*/ 	.word	index@(_Z24SimpleSumReductionKernelPiS_)
        /*0008*/ 	.word	0x0000001a


	//----- nvinfo : EIATTR_FRAME_SIZE
	.align		4
.L_2:
        /*000c*/ 	.byte	0x04, 0x11
        /*000e*/ 	.short	(.L_4 - .L_3)
	.align		4
.L_3:
        /*0010*/ 	.word	index@(_Z24SimpleSumReductionKernelPiS_)
        /*0014*/ 	.word	0x00000010


	//----- nvinfo : EIATTR_MIN_STACK_SIZE
	.align		4
.L_4:
        /*0018*/ 	.byte	0x04, 0x12
        /*001a*/ 	.short	(.L_6 - .L_5)
	.align		4
.L_5:
        /*001c*/ 	.word	index@(_Z24SimpleSumReductionKernelPiS_)
        /*0020*/ 	.word	0x00000010
.L_6:


//--------------------- .nv.compat                --------------------------
	.section	.nv.compat,"",@"SHT_CUDA_COMPAT_INFO"
	.align	4
        /*0000*/ 	.byte	0x02, 0x09, 0x00, 0x00, 0x02, 0x02, 0x01, 0x00, 0x02, 0x05, 0x05, 0x00, 0x03, 0x07, 0x01, 0x01
        /*0010*/ 	.byte	0x02, 0x03, 0x00, 0x00, 0x02, 0x06, 0x01, 0x00, 0x04, 0x0b, 0x08, 0x00, 0x09, 0x00, 0x00, 0x00
        /*0020*/ 	.byte	0x00, 0x00, 0x00, 0x00


//--------------------- .nv.info._Z24SimpleSumReductionKernelPiS_ --------------------------
	.section	.nv.info._Z24SimpleSumReductionKernelPiS_,"",@"SHT_CUDA_INFO"
	.sectionflags	@""
	.align	4


	//----- nvinfo : EIATTR_CUDA_API_VERSION
	.align		4
        /*0000*/ 	.byte	0x04, 0x37
        /*0002*/ 	.short	(.L_8 - .L_7)
.L_7:
        /*0004*/ 	.word	0x00000082


	//----- nvinfo : EIATTR_KPARAM_INFO
	.align		4
.L_8:
        /*0008*/ 	.byte	0x04, 0x17
        /*000a*/ 	.short	(.L_10 - .L_9)
.L_9:
        /*000c*/ 	.word	0x00000000
        /*0010*/ 	.short	0x0001
        /*0012*/ 	.short	0x0008
        /*0014*/ 	.byte	0x00, 0xf5, 0x21, 0x00


	//----- nvinfo : EIATTR_KPARAM_INFO
	.align		4
.L_10:
        /*0018*/ 	.byte	0x04, 0x17
        /*001a*/ 	.short	(.L_12 - .L_11)
.L_11:
        /*001c*/ 	.word	0x00000000
        /*0020*/ 	.short	0x0000
        /*0022*/ 	.short	0x0000
        /*0024*/ 	.byte	0x00, 0xf5, 0x21, 0x00


	//----- nvinfo : EIATTR_SPARSE_MMA_MASK
	.align		4
.L_12:
        /*0028*/ 	.byte	0x03, 0x50
        /*002a*/ 	.short	0x0000


	//----- nvinfo : EIATTR_MAXREG_COUNT
	.align		4
        /*002c*/ 	.byte	0x03, 0x1b
        /*002e*/ 	.short	0x00ff


	//----- nvinfo : EIATTR_NUM_BARRIERS
	.align		4
        /*0030*/ 	.byte	0x02, 0x4c
        /*0032*/ 	.byte	0x01
	.zero		1


	//----- nvinfo : EIATTR_EXTERNS
	.align		4
        /*0034*/ 	.byte	0x04, 0x0f
        /*0036*/ 	.short	(.L_14 - .L_13)


	//   ....[0]....
	.align		4
.L_13:
        /*0038*/ 	.word	index@(vprintf)


	//----- nvinfo : EIATTR_MERCURY_ISA_VERSION
	.align		4
.L_14:
        /*003c*/ 	.byte	0x03, 0x5f
        /*003e*/ 	.short	0x0101


	//----- nvinfo : EIATTR_VRC_CTA_INIT_COUNT
	.align		4
        /*0040*/ 	.byte	0x02, 0x4a
	.zero		1
	.zero		1


	//----- nvinfo : EIATTR_SYSCALL_OFFSETS
	.align		4
        /*0044*/ 	.byte	0x04, 0x46
        /*0046*/ 	.short	(.L_16 - .L_15)


	//   ....[0]....
.L_15:
        /*0048*/ 	.word	0x000002b0


	//----- nvinfo : EIATTR_EXIT_INSTR_OFFSETS
	.align		4
.L_16:
        /*004c*/ 	.byte	0x04, 0x1c
        /*004e*/ 	.short	(.L_18 - .L_17)


	//   ....[0]....
.L_17:
        /*0050*/ 	.word	0x00000310


	//   ....[1]....
        /*0054*/ 	.word	0x00000380


	//----- nvinfo : EIATTR_CRS_STACK_SIZE
	.align		4
.L_18:
        /*0058*/ 	.byte	0x04, 0x1e
        /*005a*/ 	.short	(.L_20 - .L_19)
.L_19:
        /*005c*/ 	.word	0x00000000


	//----- nvinfo : EIATTR_CBANK_PARAM_SIZE
	.align		4
.L_20:
        /*0060*/ 	.byte	0x03, 0x19
        /*0062*/ 	.short	0x0010


	//----- nvinfo : EIATTR_PARAM_CBANK
	.align		4
        /*0064*/ 	.byte	0x04, 0x0a
        /*0066*/ 	.short	(.L_22 - .L_21)
	.align		4
.L_21:
        /*0068*/ 	.word	index@(.nv.constant0._Z24SimpleSumReductionKernelPiS_)
        /*006c*/ 	.short	0x0380
        /*006e*/ 	.short	0x0010


	//----- nvinfo : EIATTR_SW_WAR
	.align		4
.L_22:
        /*0070*/ 	.byte	0x04, 0x36
        /*0072*/ 	.short	(.L_24 - .L_23)
.L_23:
        /*0074*/ 	.word	0x00000008
.L_24:


//--------------------- .nv.callgraph             --------------------------
	.section	.nv.callgraph,"",@"SHT_CUDA_CALLGRAPH"
	.align	4
	.sectionentsize	8
	.align		4
        /*0000*/ 	.word	0x00000000
	.align		4
        /*0004*/ 	.word	0xffffffff
	.align		4
        /*0008*/ 	.word	index@(_Z24SimpleSumReductionKernelPiS_)
	.align		4
        /*000c*/ 	.word	index@(vprintf)
	.align		4
        /*0010*/ 	.word	0x00000000
	.align		4
        /*0014*/ 	.word	0xfffffffe
	.align		4
        /*0018*/ 	.word	0x00000000
	.align		4
        /*001c*/ 	.word	0xfffffffd
	.align		4
        /*0020*/ 	.word	0x00000000
	.align		4
        /*0024*/ 	.word	0xfffffffc


//--------------------- .nv.constant4             --------------------------
	.section	.nv.constant4,"a",@progbits
	.align	8
	.align		8
.nv.constant4:
        /*0000*/ 	.dword	vprintf
	.align		8
        /*0008*/ 	.dword	$str


//--------------------- .text._Z24SimpleSumReductionKernelPiS_ --------------------------
	.section	.text._Z24SimpleSumReductionKernelPiS_,"ax",@progbits
	.align	128
        .global         _Z24SimpleSumReductionKernelPiS_
        .type           _Z24SimpleSumReductionKernelPiS_,@function
        .size           _Z24SimpleSumReductionKernelPiS_,(.L_x_5 - _Z24SimpleSumReductionKernelPiS_)
        .other          _Z24SimpleSumReductionKernelPiS_,@"STO_CUDA_ENTRY STV_DEFAULT"
_Z24SimpleSumReductionKernelPiS_:
.text._Z24SimpleSumReductionKernelPiS_:
[----:B------:R-:W0:Y:S01]  /*0000*/  LDC R1, c[0x0][0x37c] ;  /* 0x0000df00ff017b82 */ /* 0x000e220000000800 */
[----:B------:R-:W1:Y:S07]  /*0010*/  S2R R2, SR_TID.X ;  /* 0x0000000000027919 */ /* 0x000e6e0000002100 */
[----:B------:R-:W1:Y:S01]  /*0020*/  LDC.64 R4, c[0x0][0x380] ;  /* 0x0000e000ff047b82 */ /* 0x000e620000000a00 */
[----:B------:R-:W2:Y:S01]  /*0030*/  LDCU.64 UR36, c[0x0][0x358] ;  /* 0x00006b00ff2477ac */ /* 0x000ea20008000a00 */
[----:B0-----:R-:W-:-:S02]  /*0040*/  VIADD R1, R1, 0xfffffff0 ;  /* 0xfffffff001017836 */ /* 0x001fc40000000000 */
[----:B-1----:R-:W-:-:S05]  /*0050*/  IMAD.WIDE.U32 R4, R2, 0x4, R4 ;  /* 0x0000000402047825 */ /* 0x002fca00078e0004 */
[----:B--2---:R-:W2:Y:S04]  /*0060*/  LDG.E R0, desc[UR36][R4.64] ;  /* 0x0000002404007981 */ /* 0x004ea8000c1e1900 */
[----:B------:R-:W2:Y:S01]  /*0070*/  LDG.E R3, desc[UR36][R4.64+0x10] ;  /* 0x0000102404037981 */ /* 0x000ea2000c1e1900 */
[----:B------:R-:W0:Y:S01]  /*0080*/  S2UR UR5, SR_CgaCtaId ;  /* 0x00000000000579c3 */ /* 0x000e220000008800 */
[----:B------:R-:W-:Y:S01]  /*0090*/  UMOV UR4, 0x400 ;  /* 0x0000040000047882 */ /* 0x000fe20000000000 */
[----:B------:R-:W1:Y:S02]  /*00a0*/  LDCU UR6, c[0x0][0x2f8] ;  /* 0x00005f00ff0677ac */ /* 0x000e640008000800 */
[----:B-1----:R-:W-:Y:S01]  /*00b0*/  IADD3 R17, P0, PT, R1, UR6, RZ ;  /* 0x0000000601117c10 */ /* 0x002fe2000ff1e0ff */
[----:B0-----:R-:W-:Y:S01]  /*00c0*/  ULEA UR4, UR5, UR4, 0x18 ;  /* 0x0000000405047291 */ /* 0x001fe2000f8ec0ff */
[----:B------:R-:W0:Y:S01]  /*00d0*/  LDCU UR5, c[0x0][0x2fc] ;  /* 0x00005f80ff0577ac */ /* 0x000e220008000800 */
[----:B------:R-:W1:Y:S04]  /*00e0*/  LDCU UR7, c[0x0][0x360] ;  /* 0x00006c00ff0777ac */ /* 0x000e680008000800 */
[----:B------:R-:W-:Y:S01]  /*00f0*/  LEA R16, R2, UR4, 0x2 ;  /* 0x0000000402107c11 */ /* 0x000fe2000f8e10ff */
[----:B0-----:R-:W-:Y:S01]  /*0100*/  IMAD.X R18, RZ, RZ, UR5, P0 ;  /* 0x00000005ff127e24 */ /* 0x001fe200080e06ff */
[----:B-1----:R-:W-:Y:S01]  /*0110*/  UISETP.GE.U32.AND UP0, UPT, UR7, 0x2, UPT ;  /* 0x000000020700788c */ /* 0x002fe2000bf06070 */
[----:B--2---:R-:W-:-:S05]  /*0120*/  IMAD.IADD R3, R0, 0x1, R3 ;  /* 0x0000000100037824 */ /* 0x004fca00078e0203 */
[----:B------:R0:W-:Y:S03]  /*0130*/  STS [R16], R3 ;  /* 0x0000000310007388 */ /* 0x0001e60000000800 */
[----:B------:R-:W-:Y:S05]  /*0140*/  BRA.U !UP0, `(.L_x_0) ;  /* 0x00000001086c7547 */ /* 0x000fea000b800000 */
[----:B------:R-:W-:-:S07]  /*0150*/  MOV R19, UR7 ;  /* 0x0000000700137c02 */ /* 0x000fce0008000f00 */
.L_x_3:
[----:B------:R-:W-:Y:S01]  /*0160*/  SHF.R.U32.HI R23, RZ, 0x1, R19 ;  /* 0x00000001ff177819 */ /* 0x000fe20000011613 */
[----:B------:R-:W-:Y:S05]  /*0170*/  WARPSYNC.ALL ;  /* 0x0000000000007948 */ /* 0x000fea0003800000 */
[----:B------:R-:W-:Y:S01]  /*0180*/  BAR.SYNC.DEFER_BLOCKING 0x0 ;  /* 0x0000000000007b1d */ /* 0x000fe20000010000 */
[----:B------:R-:W-:-:S05]  /*0190*/  ISETP.GE.U32.AND P0, PT, R2, R23, PT ;  /* 0x000000170200720c */ /* 0x000fca0003f06070 */
[----:B------:R-:W-:Y:S08]  /*01a0*/  BSSY.RECONVERGENT B6, `(.L_x_1) ;  /* 0x0000012000067945 */ /* 0x000ff00003800200 */
[----:B------:R-:W-:Y:S05]  /*01b0*/  @P0 BRA `(.L_x_2) ;  /* 0x0000000000400947 */ /* 0x000fea0003800000 */
[----:B------:R-:W-:Y:S01]  /*01c0*/  IMAD R0, R23, 0x4, R16 ;  /* 0x0000000417007824 */ /* 0x000fe200078e0210 */
[----:B0-----:R-:W-:Y:S01]  /*01d0*/  LDS R3, [R16] ;  /* 0x0000000010037984 */ /* 0x001fe20000000800 */
[----:B------:R-:W-:Y:S01]  /*01e0*/  MOV R8, 0x0 ;  /* 0x0000000000087802 */ /* 0x000fe20000000f00 */
[----:B------:R-:W0:Y:S01]  /*01f0*/  LDCU.64 UR4, c[0x4][0x8] ;  /* 0x01000100ff0477ac */ /* 0x000e220008000a00 */
[----:B------:R-:W-:Y:S01]  /*0200*/  IMAD.MOV.U32 R6, RZ, RZ, R17 ;  /* 0x000000ffff067224 */ /* 0x000fe200078e0011 */
[----:B------:R-:W-:Y:S01]  /*0210*/  STL [R1+0x8], R2 ;  /* 0x0000080201007387 */ /* 0x000fe20000100800 */
[----:B------:R-:W-:Y:S02]  /*0220*/  MOV R7, R18 ;  /* 0x0000001200077202 */ /* 0x000fe40000000f00 */
[----:B------:R-:W1:Y:S01]  /*0230*/  LDC.64 R8, c[0x4][R8] ;  /* 0x0100000008087b82 */ /* 0x000e620000000a00 */
[----:B------:R-:W2:Y:S01]  /*0240*/  LDS R0, [R0] ;  /* 0x0000000000007984 */ /* 0x000ea20000000800 */
[----:B0-----:R-:W-:Y:S01]  /*0250*/  MOV R4, UR4 ;  /* 0x0000000400047c02 */ /* 0x001fe20008000f00 */
[----:B------:R-:W-:-:S02]  /*0260*/  IMAD.U32 R5, RZ, RZ, UR5 ;  /* 0x00000005ff057e24 */ /* 0x000fc4000f8e00ff */
[----:B--2---:R-:W-:-:S05]  /*0270*/  IMAD.IADD R3, R0, 0x1, R3 ;  /* 0x0000000100037824 */ /* 0x004fca00078e0203 */
[----:B------:R0:W-:Y:S04]  /*0280*/  STS [R16], R3 ;  /* 0x0000000310007388 */ /* 0x0001e80000000800 */
[----:B-1----:R0:W-:Y:S02]  /*0290*/  STL.64 [R1], R2 ;  /* 0x0000000201007387 */ /* 0x0021e40000100a00 */
[----:B------:R-:W-:-:S07]  /*02a0*/  LEPC R20, `(.L_x_2) ;  /* 0x000000001014794e */ /* 0x000fce0000000000 */
[----:B0-----:R-:W-:Y:S05]  /*02b0*/  CALL.ABS.NOINC R8 ;  /* 0x0000000008007343 */ /* 0x001fea0003c00000 */
.L_x_2:
[----:B------:R-:W-:Y:S05]  /*02c0*/  BSYNC.RECONVERGENT B6 ;  /* 0x0000000000067941 */ /* 0x000fea0003800200 */
.L_x_1:
[----:B------:R-:W-:Y:S01]  /*02d0*/  ISETP.GT.U32.AND P0, PT, R19, 0x3, PT ;  /* 0x000000031300780c */ /* 0x000fe20003f04070 */
[----:B------:R-:W-:-:S12]  /*02e0*/  IMAD.MOV.U32 R19, RZ, RZ, R23 ;  /* 0x000000ffff137224 */ /* 0x000fd800078e0017 */
[----:B------:R-:W-:Y:S05]  /*02f0*/  @P0 BRA `(.L_x_3) ;  /* 0xfffffffc00980947 */ /* 0x000fea000383ffff */
.L_x_0:
[----:B------:R-:W-:-:S13]  /*0300*/  ISETP.NE.AND P0, PT, R2, RZ, PT ;  /* 0x000000ff0200720c */ /* 0x000fda0003f05270 */
[----:B------:R-:W-:Y:S05]  /*0310*/  @P0 EXIT ;  /* 0x000000000000094d */ /* 0x000fea0003800000 */
[----:B------:R-:W1:Y:S01]  /*0320*/  S2UR UR5, SR_CgaCtaId ;  /* 0x00000000000579c3 */ /* 0x000e620000008800 */
[----:B------:R-:W-:-:S07]  /*0330*/  UMOV UR4, 0x400 ;  /* 0x0000040000047882 */ /* 0x000fce0000000000 */
[----:B0-----:R-:W0:Y:S01]  /*0340*/  LDC.64 R2, c[0x0][0x388] ;  /* 0x0000e200ff027b82 */ /* 0x001e220000000a00 */
[----:B-1----:R-:W-:-:S09]  /*0350*/  ULEA UR4, UR5, UR4, 0x18 ;  /* 0x0000000405047291 */ /* 0x002fd2000f8ec0ff */
[----:B------:R-:W0:Y:S04]  /*0360*/  LDS R5, [UR4] ;  /* 0x00000004ff057984 */ /* 0x000e280008000800 */
[----:B0-----:R-:W-:Y:S01]  /*0370*/  STG.E desc[UR36][R2.64], R5 ;  /* 0x0000000502007986 */ /* 0x001fe2000c101924 */
[----:B------:R-:W-:Y:S05]  /*0380*/  EXIT ;  /* 0x000000000000794d */ /* 0x000fea0003800000 */
.L_x_4:
[----:B------:R-:W-:-:S00]  /*0390*/  BRA `(.L_x_4) ;  /* 0xfffffffc00fc7947 */ /* 0x000fc0000383ffff */
[----:B------:R-:W-:-:S00]  /*03a0*/  NOP ;  /* 0x0000000000007918 */ /* 0x000fc00000000000 */
        /* <DEDUP_REMOVED lines=13> */
.L_x_5:


//--------------------- .nv.global.init           --------------------------
	.section	.nv.global.init,"aw",@progbits
.nv.global.init:
	.type		$str,@object
	.size		$str,(.L_0 - $str)
$str:
        /*0000*/ 	.byte	0x54, 0x68, 0x72, 0x65, 0x61, 0x64, 0x20, 0x25, 0x64, 0x20, 0x77, 0x72, 0x69, 0x74, 0x65, 0x73
        /*0010*/ 	.byte	0x20, 0x25, 0x64, 0x20, 0x6f, 0x6e, 0x20, 0x6c, 0x6f, 0x63, 0x61, 0x74, 0x69, 0x6f, 0x6e, 0x20
        /*0020*/ 	.byte	0x25, 0x64, 0x20, 0x09, 0x00
.L_0:


//--------------------- .nv.shared._Z24SimpleSumReductionKernelPiS_ --------------------------
	.section	.nv.shared._Z24SimpleSumReductionKernelPiS_,"aw",@nobits
	.sectionflags	@""
	.align	4
.nv.shared._Z24SimpleSumReductionKernelPiS_:
	.zero		1040


//--------------------- .nv.shared.reserved.0     --------------------------
	.section	.nv.shared.reserved.0,"aw",@nobits
	.weak		__nv_reservedSMEM_offset_0_alias
	.size		__nv_reservedSMEM_offset_0_alias, 0, 64
	.other		__nv_reservedSMEM_offset_0_alias,@"STO_CUDA_RESERVED_SHARED STV_DEFAULT"
__nv_reservedSMEM_offset_0_alias:
	.zero		0
	.zero		64


//--------------------- .nv.constant0._Z24SimpleSumReductionKernelPiS_ --------------------------
	.section	.nv.constant0._Z24SimpleSumReductionKernelPiS_,"a",@progbits
	.sectionflags	@""
	.align	4
.nv.constant0._Z24SimpleSumReductionKernelPiS_:
	.zero		912


//--------------------- SYMBOLS --------------------------

	.type		.nv.reservedSmem.offset0,@object
	.size		.nv.reservedSmem.offset0,0x4
	.type		.nv.reservedSmem.cap,@object
	.size		.nv.reservedSmem.cap,0x4
	.type		vprintf,@function
